//
// Generated by NVIDIA NVVM Compiler
//
// Compiler Build ID: CL-36424714
// Cuda compilation tools, release 13.0, V13.0.88
// Based on NVVM 20.0.0
//

.version 9.0
.target sm_100
.address_size 64

	// .globl	clean_distances_matrix

.visible .entry clean_distances_matrix(
	.param .u64 .ptr .align 1 clean_distances_matrix_param_0,
	.param .u32 clean_distances_matrix_param_1
)
{
	.reg .pred 	%p<4>;
	.reg .b32 	%r<13>;
	.reg .b64 	%rd<5>;

	ld.param.u64 	%rd1, [clean_distances_matrix_param_0];
	ld.param.u32 	%r3, [clean_distances_matrix_param_1];
	mov.u32 	%r4, %ctaid.x;
	mov.u32 	%r5, %ntid.x;
	mov.u32 	%r6, %tid.x;
	mad.lo.s32 	%r1, %r4, %r5, %r6;
	mov.u32 	%r7, %ctaid.y;
	mov.u32 	%r8, %ntid.y;
	mov.u32 	%r9, %tid.y;
	mad.lo.s32 	%r2, %r7, %r8, %r9;
	max.u32 	%r10, %r1, %r2;
	setp.gt.u32 	%p1, %r10, %r3;
	setp.lt.u32 	%p2, %r1, %r2;
	or.pred  	%p3, %p2, %p1;
	@%p3 bra 	$L__BB0_2;
	cvta.to.global.u64 	%rd2, %rd1;
	mad.lo.s32 	%r11, %r3, %r1, %r2;
	mul.wide.u32 	%rd3, %r11, 4;
	add.s64 	%rd4, %rd2, %rd3;
	mov.b32 	%r12, 0;
	st.global.u32 	[%rd4], %r12;
$L__BB0_2:
	ret;

}


// ===== COMPILED SASS (sm_100) =====

	.target	sm_100

	.elftype	@"ET_EXEC"


//--------------------- .note.nv.tkinfo           --------------------------
	.section	.note.nv.tkinfo,"",@"SHT_NOTE"
	.sectionflags	@"SHF_NOTE_NV_TKINFO"
	.tkinfo
        /*0018*/ 	.word	0x00000002
        /*0030*/ 	.string	""
        /*0030*/ 	.string	"ptxas"
        /*0030*/ 	.string	"Cuda compilation tools, release 13.0, V13.0.88"
        /*0030*/ 	.string	"Build cuda_13.0.r13.0/compiler.36424714_0"
        /*0030*/ 	.string	"-arch sm_100 -m 64 "



//--------------------- .note.nv.cuinfo           --------------------------
	.section	.note.nv.cuinfo,"",@"SHT_NOTE"
	.sectionflags	@"SHF_NOTE_NV_CUINFO"
        /*0018*/ 	.short	0x0002
        /*001a*/ 	.short	0x0064
        /*001c*/ 	.short	0x0082
	.zero		2


//--------------------- .nv.info                  --------------------------
	.section	.nv.info,"",@"SHT_CUDA_INFO"
	.align	4


	//----- nvinfo : EIATTR_REGCOUNT
	.align		4
        /*0000*/ 	.byte	0x04, 0x2f
        /*0002*/ 	.short	(.L_1 - .L_0)
	.align		4
.L_0:
        /*0004*/ 	.word	index@(clean_distances_matrix)
        /*0008*/ 	.word	0x00000008


	//----- nvinfo : EIATTR_FRAME_SIZE
	.align		4
.L_1:
        /*000c*/ 	.byte	0x04, 0x11
        /*000e*/ 	.short	(.L_3 - .L_2)
	.align		4
.L_2:
        /*0010*/ 	.word	index@(clean_distances_matrix)
        /*0014*/ 	.word	0x00000000


	//----- nvinfo : EIATTR_MIN_STACK_SIZE
	.align		4
.L_3:
        /*0018*/ 	.byte	0x04, 0x12
        /*001a*/ 	.short	(.L_5 - .L_4)
	.align		4
.L_4:
        /*001c*/ 	.word	index@(clean_distances_matrix)
        /*0020*/ 	.word	0x00000000
.L_5:


//--------------------- .nv.compat                --------------------------
	.section	.nv.compat,"",@"SHT_CUDA_COMPAT_INFO"
	.align	4
        /*0000*/ 	.byte	0x02, 0x09, 0x00, 0x00, 0x02, 0x02, 0x01, 0x00, 0x02, 0x05, 0x05, 0x00, 0x03, 0x07, 0x01, 0x01
        /*0010*/ 	.byte	0x02, 0x03, 0x00, 0x00, 0x02, 0x06, 0x01, 0x00, 0x04, 0x0b, 0x08, 0x00, 0x09, 0x00, 0x00, 0x00
        /*0020*/ 	.byte	0x00, 0x00, 0x00, 0x00


//--------------------- .nv.info.clean_distances_matrix --------------------------
	.section	.nv.info.clean_distances_matrix,"",@"SHT_CUDA_INFO"
	.sectionflags	@""
	.align	4


	//----- nvinfo : EIATTR_CUDA_API_VERSION
	.align		4
        /*0000*/ 	.byte	0x04, 0x37
        /*0002*/ 	.short	(.L_7 - .L_6)
.L_6:
        /*0004*/ 	.word	0x00000082


	//----- nvinfo : EIATTR_KPARAM_INFO
	.align		4
.L_7:
        /*0008*/ 	.byte	0x04, 0x17
        /*000a*/ 	.short	(.L_9 - .L_8)
.L_8:
        /*000c*/ 	.word	0x00000000
        /*0010*/ 	.short	0x0001
        /*0012*/ 	.short	0x0008
        /*0014*/ 	.byte	0x00, 0xf0, 0x11, 0x00


	//----- nvinfo : EIATTR_KPARAM_INFO
	.align		4
.L_9:
        /*0018*/ 	.byte	0x04, 0x17
        /*001a*/ 	.short	(.L_11 - .L_10)
.L_10:
        /*001c*/ 	.word	0x00000000
        /*0020*/ 	.short	0x0000
        /*0022*/ 	.short	0x0000
        /*0024*/ 	.byte	0x00, 0xf5, 0x21, 0x00


	//----- nvinfo : EIATTR_SPARSE_MMA_MASK
	.align		4
.L_11:
        /*0028*/ 	.byte	0x03, 0x50
        /*002a*/ 	.short	0x0000


	//----- nvinfo : EIATTR_MAXREG_COUNT
	.align		4
        /*002c*/ 	.byte	0x03, 0x1b
        /*002e*/ 	.short	0x00ff


	//----- nvinfo : EIATTR_MERCURY_ISA_VERSION
	.align		4
        /*0030*/ 	.byte	0x03, 0x5f
        /*0032*/ 	.short	0x0101


	//----- nvinfo : EIATTR_VRC_CTA_INIT_COUNT
	.align		4
        /*0034*/ 	.byte	0x02, 0x4a
	.zero		1
	.zero		1


	//----- nvinfo : EIATTR_EXIT_INSTR_OFFSETS
	.align		4
        /*0038*/ 	.byte	0x04, 0x1c
        /*003a*/ 	.short	(.L_13 - .L_12)


	//   ....[0]....
.L_12:
        /*003c*/ 	.word	0x000000d0


	//   ....[1]....
        /*0040*/ 	.word	0x00000130


	//----- nvinfo : EIATTR_CBANK_PARAM_SIZE
	.align		4
.L_13:
        /*0044*/ 	.byte	0x03, 0x19
        /*0046*/ 	.short	0x000c


	//----- nvinfo : EIATTR_PARAM_CBANK
	.align		4
        /*0048*/ 	.byte	0x04, 0x0a
        /*004a*/ 	.short	(.L_15 - .L_14)
	.align		4
.L_14:
        /*004c*/ 	.word	index@(.nv.constant0.clean_distances_matrix)
        /*0050*/ 	.short	0x0380
        /*0052*/ 	.short	0x000c


	//----- nvinfo : EIATTR_SW_WAR
	.align		4
.L_15:
        /*0054*/ 	.byte	0x04, 0x36
        /*0056*/ 	.short	(.L_17 - .L_16)
.L_16:
        /*0058*/ 	.word	0x00000008
.L_17:


//--------------------- .nv.callgraph             --------------------------
	.section	.nv.callgraph,"",@"SHT_CUDA_CALLGRAPH"
	.align	4
	.sectionentsize	8
	.align		4
        /*0000*/ 	.word	0x00000000
	.align		4
        /*0004*/ 	.word	0xffffffff
	.align		4
        /*0008*/ 	.word	0x00000000
	.align		4
        /*000c*/ 	.word	0xfffffffe
	.align		4
        /*0010*/ 	.word	0x00000000
	.align		4
        /*0014*/ 	.word	0xfffffffd
	.align		4
        /*0018*/ 	.word	0x00000000
	.align		4
        /*001c*/ 	.word	0xfffffffc


//--------------------- .text.clean_distances_matrix --------------------------
	.section	.text.clean_distances_matrix,"ax",@progbits
	.align	128
        .global         clean_distances_matrix
        .type           clean_distances_matrix,@function
        .size           clean_distances_matrix,(.L_x_1 - clean_distances_matrix)
        .other          clean_distances_matrix,@"STO_CUDA_ENTRY STV_DEFAULT"
clean_distances_matrix:
.text.clean_distances_matrix:
[----:B------:R-:W-:Y:S01]  /*0000*/  LDC R1, c[0x0][0x37c] ;  /* 0x0000df00ff017b82 */ /* 0x000fe20000000800 */
[----:B------:R-:W0:Y:S07]  /*0010*/  S2R R3, SR_TID.X ;  /* 0x0000000000037919 */ /* 0x000e2e0000002100 */
[----:B------:R-:W0:Y:S01]  /*0020*/  LDC R0, c[0x0][0x360] ;  /* 0x0000d800ff007b82 */ /* 0x000e220000000800 */
[----:B------:R-:W1:Y:S01]  /*0030*/  LDCU UR6, c[0x0][0x388] ;  /* 0x00007100ff0677ac */ /* 0x000e620008000800 */
[----:B------:R-:W2:Y:S06]  /*0040*/  S2R R2, SR_TID.Y ;  /* 0x0000000000027919 */ /* 0x000eac0000002200 */
[----:B------:R-:W0:Y:S08]  /*0050*/  S2UR UR4, SR_CTAID.X ;  /* 0x00000000000479c3 */ /* 0x000e300000002500 */
[----:B------:R-:W2:Y:S08]  /*0060*/  S2UR UR5, SR_CTAID.Y ;  /* 0x00000000000579c3 */ /* 0x000eb00000002600 */
[----:B------:R-:W2:Y:S01]  /*0070*/  LDC R5, c[0x0][0x364] ;  /* 0x0000d900ff057b82 */ /* 0x000ea20000000800 */
[----:B0-----:R-:W-:-:S02]  /*0080*/  IMAD R0, R0, UR4, R3 ;  /* 0x0000000400007c24 */ /* 0x001fc4000f8e0203 */
[----:B--2---:R-:W-:-:S05]  /*0090*/  IMAD R5, R5, UR5, R2 ;  /* 0x0000000505057c24 */ /* 0x004fca000f8e0202 */
[----:B------:R-:W-:-:S04]  /*00a0*/  VIMNMX.U32 R2, PT, PT, R0, R5, !PT ;  /* 0x0000000500027248 */ /* 0x000fc80007fe0000 */
[----:B-1----:R-:W-:-:S04]  /*00b0*/  ISETP.GT.U32.AND P0, PT, R2, UR6, PT ;  /* 0x0000000602007c0c */ /* 0x002fc8000bf04070 */
[----:B------:R-:W-:-:S13]  /*00c0*/  ISETP.LT.U32.OR P0, PT, R0, R5, P0 ;  /* 0x000000050000720c */ /* 0x000fda0000701470 */
[----:B------:R-:W-:Y:S05]  /*00d0*/  @P0 EXIT ;  /* 0x000000000000094d */ /* 0x000fea0003800000 */
[----:B------:R-:W0:Y:S01]  /*00e0*/  LDC.64 R2, c[0x0][0x380] ;  /* 0x0000e000ff027b82 */ /* 0x000e220000000a00 */
[----:B------:R-:W1:Y:S01]  /*00f0*/  LDCU.64 UR4, c[0x0][0x358] ;  /* 0x00006b00ff0477ac */ /* 0x000e620008000a00 */
[----:B------:R-:W-:-:S04]  /*0100*/  IMAD R5, R0, UR6, R5 ;  /* 0x0000000600057c24 */ /* 0x000fc8000f8e0205 */
[----:B0-----:R-:W-:-:S05]  /*0110*/  IMAD.WIDE.U32 R2, R5, 0x4, R2 ;  /* 0x0000000405027825 */ /* 0x001fca00078e0002 */
[----:B-1----:R-:W-:Y:S01]  /*0120*/  STG.E desc[UR4][R2.64], RZ ;  /* 0x000000ff02007986 */ /* 0x002fe2000c101904 */
[----:B------:R-:W-:Y:S05]  /*0130*/  EXIT ;  /* 0x000000000000794d */ /* 0x000fea0003800000 */
.L_x_0:
[----:B------:R-:W-:-:S00]  /*0140*/  BRA `(.L_x_0) ;  /* 0xfffffffc00fc7947 */ /* 0x000fc0000383ffff */
[----:B------:R-:W-:-:S00]  /*0150*/  NOP ;  /* 0x0000000000007918 */ /* 0x000fc00000000000 */
        /* <DEDUP_REMOVED lines=10> */
.L_x_1:


//--------------------- .nv.shared.reserved.0     --------------------------
	.section	.nv.shared.reserved.0,"aw",@nobits
	.weak		__nv_reservedSMEM_offset_0_alias
	.size		__nv_reservedSMEM_offset_0_alias, 0, 64
	.other		__nv_reservedSMEM_offset_0_alias,@"STO_CUDA_RESERVED_SHARED STV_DEFAULT"
__nv_reservedSMEM_offset_0_alias:
	.zero		0
	.zero		64


//--------------------- .nv.constant0.clean_distances_matrix --------------------------
	.section	.nv.constant0.clean_distances_matrix,"a",@progbits
	.sectionflags	@""
	.align	4
.nv.constant0.clean_distances_matrix:
	.zero		908


//--------------------- SYMBOLS --------------------------

	.type		.nv.reservedSmem.offset0,@object
	.size		.nv.reservedSmem.offset0,0x4
